	.headerflags	@"EF_CUDA_TEXMODE_UNIFIED EF_CUDA_64BIT_ADDRESS EF_CUDA_ACCELERATORS EF_CUDA_SM90 EF_CUDA_VIRTUAL_SM(EF_CUDA_SM90)"
	.elftype	@"ET_EXEC"


//--------------------- .nv.info                  --------------------------
	.section	.nv.info,"",@"SHT_CUDA_INFO"
	.align	4


	//----- nvinfo : EIATTR_REGCOUNT
	.align		4
        /*0000*/ 	.byte	0x04, 0x2f
        /*0002*/ 	.short	(.L_1 - .L_0)
	.align		4
.L_0:
        /*0004*/ 	.word	index@(triton_per_fused_mean_mul_sigmoid_23)
        /*0008*/ 	.word	0x00000011


	//----- nvinfo : EIATTR_MIN_STACK_SIZE
	.align		4
.L_1:
        /*000c*/ 	.byte	0x04, 0x12
        /*000e*/ 	.short	(.L_3 - .L_2)
	.align		4
.L_2:
        /*0010*/ 	.word	index@(triton_per_fused_mean_mul_sigmoid_23)
        /*0014*/ 	.word	0x00000000


	//----- nvinfo : EIATTR_FRAME_SIZE
	.align		4
.L_3:
        /*0018*/ 	.byte	0x04, 0x11
        /*001a*/ 	.short	(.L_5 - .L_4)
	.align		4
.L_4:
        /*001c*/ 	.word	index@(triton_per_fused_mean_mul_sigmoid_23)
        /*0020*/ 	.word	0x00000000


	//----- nvinfo : EIATTR_MIN_STACK_SIZE
	.align		4
.L_5:
        /*0024*/ 	.byte	0x04, 0x12
        /*0026*/ 	.short	(.L_7 - .L_6)
	.align		4
.L_6:
        /*0028*/ 	.word	index@(triton_per_fused_mean_mul_sigmoid_23)
        /*002c*/ 	.word	0x00000000
.L_7:


//--------------------- .nv.info.triton_per_fused_mean_mul_sigmoid_23 --------------------------
	.section	.nv.info.triton_per_fused_mean_mul_sigmoid_23,"",@"SHT_CUDA_INFO"
	.sectionflags	@""
	.align	4


	//----- nvinfo : EIATTR_CUDA_API_VERSION
	.align		4
        /*0000*/ 	.byte	0x04, 0x37
        /*0002*/ 	.short	(.L_9 - .L_8)
.L_8:
        /*0004*/ 	.word	0x0000007c


	//----- nvinfo : EIATTR_KPARAM_INFO
	.align		4
.L_9:
        /*0008*/ 	.byte	0x04, 0x17
        /*000a*/ 	.short	(.L_11 - .L_10)
.L_10:
        /*000c*/ 	.word	0x00000000
        /*0010*/ 	.short	0x0003
        /*0012*/ 	.short	0x0014
        /*0014*/ 	.byte	0x00, 0xf0, 0x11, 0x00


	//----- nvinfo : EIATTR_KPARAM_INFO
	.align		4
.L_11:
        /*0018*/ 	.byte	0x04, 0x17
        /*001a*/ 	.short	(.L_13 - .L_12)
.L_12:
        /*001c*/ 	.word	0x00000000
        /*0020*/ 	.short	0x0002
        /*0022*/ 	.short	0x0010
        /*0024*/ 	.byte	0x00, 0xf0, 0x11, 0x00


	//----- nvinfo : EIATTR_KPARAM_INFO
	.align		4
.L_13:
        /*0028*/ 	.byte	0x04, 0x17
        /*002a*/ 	.short	(.L_15 - .L_14)
.L_14:
        /*002c*/ 	.word	0x00000000
        /*0030*/ 	.short	0x0001
        /*0032*/ 	.short	0x0008
        /*0034*/ 	.byte	0x00, 0xf4, 0x21, 0x00


	//----- nvinfo : EIATTR_KPARAM_INFO
	.align		4
.L_15:
        /*0038*/ 	.byte	0x04, 0x17
        /*003a*/ 	.short	(.L_17 - .L_16)
.L_16:
        /*003c*/ 	.word	0x00000000
        /*0040*/ 	.short	0x0000
        /*0042*/ 	.short	0x0000
        /*0044*/ 	.byte	0x00, 0xf4, 0x21, 0x00


	//----- nvinfo : EIATTR_SPARSE_MMA_MASK
	.align		4
.L_17:
        /*0048*/ 	.byte	0x03, 0x50
        /*004a*/ 	.short	0x0000


	//----- nvinfo : EIATTR_MAXREG_COUNT
	.align		4
        /*004c*/ 	.byte	0x03, 0x1b
        /*004e*/ 	.short	0x00ff


	//----- nvinfo : EIATTR_COOP_GROUP_MASK_REGIDS
	.align		4
        /*0050*/ 	.byte	0x04, 0x29
        /*0052*/ 	.short	(.L_19 - .L_18)


	//   ....[0]....
.L_18:
        /*0054*/ 	.word	0xffffffff


	//   ....[1]....
        /*0058*/ 	.word	0xffffffff


	//   ....[2]....
        /*005c*/ 	.word	0xffffffff


	//   ....[3]....
        /*0060*/ 	.word	0xffffffff


	//   ....[4]....
        /*0064*/ 	.word	0xffffffff


	//   ....[5]....
        /*0068*/ 	.word	0xffffffff


	//   ....[6]....
        /*006c*/ 	.word	0xffffffff


	//----- nvinfo : EIATTR_COOP_GROUP_INSTR_OFFSETS
	.align		4
.L_19:
        /*0070*/ 	.byte	0x04, 0x28
        /*0072*/ 	.short	(.L_21 - .L_20)


	//   ....[0]....
.L_20:
        /*0074*/ 	.word	0x00000380


	//   ....[1]....
        /*0078*/ 	.word	0x000003a0


	//   ....[2]....
        /*007c*/ 	.word	0x00000400


	//   ....[3]....
        /*0080*/ 	.word	0x00000410


	//   ....[4]....
        /*0084*/ 	.word	0x00000460


	//   ....[5]....
        /*0088*/ 	.word	0x00000480


	//   ....[6]....
        /*008c*/ 	.word	0x00000590


	//----- nvinfo : EIATTR_EXIT_INSTR_OFFSETS
	.align		4
.L_21:
        /*0090*/ 	.byte	0x04, 0x1c
        /*0092*/ 	.short	(.L_23 - .L_22)


	//   ....[0]....
.L_22:
        /*0094*/ 	.word	0x00000680


	//   ....[1]....
        /*0098*/ 	.word	0x000006b0


	//----- nvinfo : EIATTR_REQNTID
	.align		4
.L_23:
        /*009c*/ 	.byte	0x04, 0x10
        /*009e*/ 	.short	(.L_25 - .L_24)
.L_24:
        /*00a0*/ 	.word	0x00000040
        /*00a4*/ 	.word	0x00000001
        /*00a8*/ 	.word	0x00000001


	//----- nvinfo : EIATTR_CBANK_PARAM_SIZE
	.align		4
.L_25:
        /*00ac*/ 	.byte	0x03, 0x19
        /*00ae*/ 	.short	0x0018


	//----- nvinfo : EIATTR_PARAM_CBANK
	.align		4
        /*00b0*/ 	.byte	0x04, 0x0a
        /*00b2*/ 	.short	(.L_27 - .L_26)
	.align		4
.L_26:
        /*00b4*/ 	.word	index@(.nv.constant0.triton_per_fused_mean_mul_sigmoid_23)
        /*00b8*/ 	.short	0x0210
        /*00ba*/ 	.short	0x0018


	//----- nvinfo : EIATTR_SW_WAR
	.align		4
.L_27:
        /*00bc*/ 	.byte	0x04, 0x36
        /*00be*/ 	.short	(.L_29 - .L_28)
.L_28:
        /*00c0*/ 	.word	0x00000008
.L_29:


//--------------------- .nv.callgraph             --------------------------
	.section	.nv.callgraph,"",@"SHT_CUDA_CALLGRAPH"
	.align	4
	.sectionentsize	8
	.align		4
        /*0000*/ 	.word	0x00000000
	.align		4
        /*0004*/ 	.word	0xffffffff
	.align		4
        /*0008*/ 	.word	0x00000000
	.align		4
        /*000c*/ 	.word	0xfffffffe
	.align		4
        /*0010*/ 	.word	0x00000000
	.align		4
        /*0014*/ 	.word	0xfffffffd
	.align		4
        /*0018*/ 	.word	0x00000000
	.align		4
        /*001c*/ 	.word	0xfffffffc


//--------------------- .text.triton_per_fused_mean_mul_sigmoid_23 --------------------------
	.section	.text.triton_per_fused_mean_mul_sigmoid_23,"ax",@progbits
	.sectionflags	@"SHF_BARRIERS=1"
	.align	128
        .global         triton_per_fused_mean_mul_sigmoid_23
        .type           triton_per_fused_mean_mul_sigmoid_23,@function
        .size           triton_per_fused_mean_mul_sigmoid_23,(.L_x_1 - triton_per_fused_mean_mul_sigmoid_23)
        .other          triton_per_fused_mean_mul_sigmoid_23,@"STO_CUDA_ENTRY STV_DEFAULT"
triton_per_fused_mean_mul_sigmoid_23:
.text.triton_per_fused_mean_mul_sigmoid_23:
[----:B------:R-:W0:Y:S02]  /*0000*/  LDC R1, c[0x0][0x28] ;  /* 0x00000a00ff017b82 */ /* 0x000e240000000800 */
[----:B------:R-:W1:Y:S01]  /*0010*/  S2R R0, SR_TID.X ;  /* 0x0000000000007919 */ /* 0x000e620000002100 */
[----:B------:R-:W2:Y:S01]  /*0020*/  LDC.64 R6, c[0x0][0x218] ;  /* 0x00008600ff067b82 */ /* 0x000ea20000000a00 */
[----:B------:R-:W-:Y:S01]  /*0030*/  ULDC.64 UR6, c[0x0][0x208] ;  /* 0x0000820000067ab9 */ /* 0x000fe20000000a00 */
[----:B------:R-:W3:Y:S01]  /*0040*/  S2R R3, SR_CTAID.X ;  /* 0x0000000000037919 */ /* 0x000ee20000002500 */
[----:B-1----:R-:W-:Y:S01]  /*0050*/  IMAD.SHL.U32 R2, R0, 0x2, RZ ;  /* 0x0000000200027824 */ /* 0x002fe200078e00ff */
[----:B------:R-:W-:Y:S01]  /*0060*/  SHF.R.U32.HI R11, RZ, 0x2, R0 ;  /* 0x00000002ff0b7819 */ /* 0x000fe20000011600 */
[----:B---3--:R-:W-:-:S03]  /*0070*/  IMAD.SHL.U32 R3, R3, 0x8, RZ ;  /* 0x0000000803037824 */ /* 0x008fc600078e00ff */
[----:B------:R-:W-:-:S04]  /*0080*/  LOP3.LUT R2, R2, 0x6, RZ, 0xc0, !PT ;  /* 0x0000000602027812 */ /* 0x000fc800078ec0ff */
[----:B------:R-:W-:-:S04]  /*0090*/  LOP3.LUT R5, R3, R2, RZ, 0xfc, !PT ;  /* 0x0000000203057212 */ /* 0x000fc800078efcff */
[C---:B------:R-:W-:Y:S01]  /*00a0*/  ISETP.GE.AND P0, PT, R5.reuse, 0xa00, PT ;  /* 0x00000a000500780c */ /* 0x040fe20003f06270 */
[----:B------:R-:W-:-:S05]  /*00b0*/  IMAD.HI R8, R5, 0x66666667, RZ ;  /* 0x6666666705087827 */ /* 0x000fca00078e02ff */
[----:B------:R-:W-:-:S04]  /*00c0*/  SHF.R.U32.HI R9, RZ, 0x1f, R8 ;  /* 0x0000001fff097819 */ /* 0x000fc80000011608 */
[----:B------:R-:W-:Y:S02]  /*00d0*/  LEA.HI.SX32 R10, R8, R9, 0x18 ;  /* 0x00000009080a7211 */ /* 0x000fe400078fc2ff */
[----:B------:R-:W-:-:S03]  /*00e0*/  SGXT.U32 R8, R11, 0x4 ;  /* 0x000000040b08781a */ /* 0x000fc60000000000 */
[----:B------:R-:W-:-:S04]  /*00f0*/  IMAD R9, R10, -0x280, R5 ;  /* 0xfffffd800a097824 */ /* 0x000fc800078e0205 */
[----:B------:R-:W-:-:S04]  /*0100*/  IMAD R9, R8, 0x280, R9 ;  /* 0x0000028008097824 */ /* 0x000fc800078e0209 */
[----:B------:R-:W-:-:S04]  /*0110*/  IMAD R9, R10, 0x2800, R9 ;  /* 0x000028000a097824 */ /* 0x000fc800078e0209 */
[----:B--2---:R-:W-:Y:S01]  /*0120*/  IMAD.WIDE R6, R9, 0x4, R6 ;  /* 0x0000000409067825 */ /* 0x004fe200078e0206 */
[----:B------:R-:W-:-:S06]  /*0130*/  CS2R R8, SRZ ;  /* 0x0000000000087805 */ /* 0x000fcc000001ff00 */
[----:B------:R1:W2:Y:S01]  /*0140*/  @!P0 LDG.E.64 R8, desc[UR6][R6.64] ;  /* 0x0000000606088981 */ /* 0x0002a2000c1e1b00 */
[----:B------:R-:W3:Y:S01]  /*0150*/  S2UR UR5, SR_CgaCtaId ;  /* 0x00000000000579c3 */ /* 0x000ee20000008800 */
[----:B------:R-:W-:Y:S01]  /*0160*/  UMOV UR4, 0x400 ;  /* 0x0000040000047882 */ /* 0x000fe20000000000 */
[----:B------:R-:W-:Y:S01]  /*0170*/  LOP3.LUT R3, R3, 0x7, R0, 0xf8, !PT ;  /* 0x0000000703037812 */ /* 0x000fe200078ef800 */
[----:B-1----:R-:W-:Y:S01]  /*0180*/  HFMA2.MMA R7, -RZ, RZ, 1.625, 0 ;  /* 0x3e800000ff077435 */ /* 0x002fe200000001ff */
[----:B---3--:R-:W-:Y:S01]  /*0190*/  UPRMT UR4, UR5, 0x654, UR4 ;  /* 0x0000065405047896 */ /* 0x008fe20008000004 */
[----:B--2---:R-:W-:Y:S02]  /*01a0*/  SEL R8, R8, RZ, !P0 ;  /* 0x000000ff08087207 */ /* 0x004fe40004000000 */
[----:B------:R-:W-:-:S03]  /*01b0*/  SEL R9, R9, RZ, !P0 ;  /* 0x000000ff09097207 */ /* 0x000fc60004000000 */
[----:B------:R-:W-:Y:S02]  /*01c0*/  FADD R5, RZ, -R8 ;  /* 0x80000008ff057221 */ /* 0x000fe40000000000 */
[----:B------:R-:W-:Y:S02]  /*01d0*/  FADD R10, RZ, -R9 ;  /* 0x80000009ff0a7221 */ /* 0x000fe40000000000 */
[----:B------:R-:W-:Y:S02]  /*01e0*/  FMUL R5, R5, 1.4426950216293334961 ;  /* 0x3fb8aa3b05057820 */ /* 0x000fe40000400000 */
[----:B------:R-:W-:-:S03]  /*01f0*/  FMUL R11, R10, 1.4426950216293334961 ;  /* 0x3fb8aa3b0a0b7820 */ /* 0x000fc60000400000 */
[----:B------:R-:W-:Y:S02]  /*0200*/  FSETP.GEU.AND P1, PT, R5, -126, PT ;  /* 0xc2fc00000500780b */ /* 0x000fe40003f2e000 */
[----:B------:R-:W-:-:S11]  /*0210*/  FSETP.GEU.AND P2, PT, R11, -126, PT ;  /* 0xc2fc00000b00780b */ /* 0x000fd60003f4e000 */
[----:B------:R-:W-:Y:S02]  /*0220*/  @!P1 FMUL R5, R5, 0.5 ;  /* 0x3f00000005059820 */ /* 0x000fe40000400000 */
[----:B------:R-:W-:Y:S02]  /*0230*/  @!P2 FMUL R11, R11, 0.5 ;  /* 0x3f0000000b0ba820 */ /* 0x000fe40000400000 */
[----:B------:R-:W1:Y:S08]  /*0240*/  MUFU.EX2 R10, R5 ;  /* 0x00000005000a7308 */ /* 0x000e700000000800 */
[----:B------:R-:W2:Y:S01]  /*0250*/  MUFU.EX2 R6, R11 ;  /* 0x0000000b00067308 */ /* 0x000ea20000000800 */
[----:B-1----:R-:W-:-:S04]  /*0260*/  @!P1 FMUL R10, R10, R10 ;  /* 0x0000000a0a0a9220 */ /* 0x002fc80000400000 */
[----:B------:R-:W-:Y:S01]  /*0270*/  FADD R10, R10, 1 ;  /* 0x3f8000000a0a7421 */ /* 0x000fe20000000000 */
[----:B--2---:R-:W-:-:S04]  /*0280*/  @!P2 FMUL R6, R6, R6 ;  /* 0x000000060606a220 */ /* 0x004fc80000400000 */
[----:B------:R-:W-:Y:S01]  /*0290*/  FSETP.GT.AND P1, PT, R10, 8.50705917302346158658e+37, PT ;  /* 0x7e8000000a00780b */ /* 0x000fe20003f24000 */
[----:B------:R-:W-:-:S03]  /*02a0*/  FADD R6, R6, 1 ;  /* 0x3f80000006067421 */ /* 0x000fc60000000000 */
[----:B------:R-:W-:Y:S02]  /*02b0*/  FSEL R5, R7, 1, P1 ;  /* 0x3f80000007057808 */ /* 0x000fe40000800000 */
[----:B------:R-:W-:-:S04]  /*02c0*/  FSETP.GT.AND P2, PT, R6, 8.50705917302346158658e+37, PT ;  /* 0x7e8000000600780b */ /* 0x000fc80003f44000 */
[----:B------:R-:W-:-:S03]  /*02d0*/  FSEL R7, R7, 1, P2 ;  /* 0x3f80000007077808 */ /* 0x000fc60001000000 */
[----:B------:R-:W-:Y:S01]  /*02e0*/  @P1 FMUL R10, R10, 0.25 ;  /* 0x3e8000000a0a1820 */ /* 0x000fe20000400000 */
[----:B------:R-:W-:-:S05]  /*02f0*/  ISETP.GE.AND P1, PT, R0, 0x10, PT ;  /* 0x000000100000780c */ /* 0x000fca0003f26270 */
[----:B------:R-:W1:Y:S01]  /*0300*/  MUFU.RCP R10, R10 ;  /* 0x0000000a000a7308 */ /* 0x000e620000001000 */
[----:B------:R-:W-:-:S07]  /*0310*/  @P2 FMUL R6, R6, 0.25 ;  /* 0x3e80000006062820 */ /* 0x000fce0000400000 */
[----:B------:R-:W2:Y:S01]  /*0320*/  MUFU.RCP R6, R6 ;  /* 0x0000000600067308 */ /* 0x000ea20000001000 */
[----:B-1----:R-:W-:-:S04]  /*0330*/  FMUL R5, R10, R5 ;  /* 0x000000050a057220 */ /* 0x002fc80000400000 */
[----:B------:R-:W-:Y:S01]  /*0340*/  FMUL R5, R8, R5 ;  /* 0x0000000508057220 */ /* 0x000fe20000400000 */
[----:B--2---:R-:W-:-:S04]  /*0350*/  FMUL R12, R6, R7 ;  /* 0x00000007060c7220 */ /* 0x004fc80000400000 */
[----:B------:R-:W-:Y:S01]  /*0360*/  FSEL R5, R5, RZ, !P0 ;  /* 0x000000ff05057208 */ /* 0x000fe20004000000 */
[----:B------:R-:W-:-:S04]  /*0370*/  FMUL R12, R9, R12 ;  /* 0x0000000c090c7220 */ /* 0x000fc80000400000 */
[----:B------:R-:W1:Y:S01]  /*0380*/  SHFL.BFLY PT, R8, R5, 0x10, 0x1f ;  /* 0x0e001f0005087f89 */ /* 0x000e6200000e0000 */
[----:B------:R-:W-:-:S05]  /*0390*/  FSEL R12, R12, RZ, !P0 ;  /* 0x000000ff0c0c7208 */ /* 0x000fca0004000000 */
[----:B------:R-:W2:Y:S01]  /*03a0*/  SHFL.BFLY PT, R7, R12, 0x10, 0x1f ;  /* 0x0e001f000c077f89 */ /* 0x000ea200000e0000 */
[----:B-1----:R-:W-:Y:S01]  /*03b0*/  FADD R8, R5, R8 ;  /* 0x0000000805087221 */ /* 0x002fe20000000000 */
[----:B------:R-:W-:-:S04]  /*03c0*/  LOP3.LUT R5, R0, 0x1f, RZ, 0xc0, !PT ;  /* 0x0000001f00057812 */ /* 0x000fc800078ec0ff */
[----:B------:R-:W-:Y:S01]  /*03d0*/  ISETP.GE.U32.AND P0, PT, R5, 0x4, PT ;  /* 0x000000040500780c */ /* 0x000fe20003f06070 */
[----:B--2---:R-:W-:Y:S01]  /*03e0*/  FADD R9, R12, R7 ;  /* 0x000000070c097221 */ /* 0x004fe20000000000 */
[----:B------:R-:W-:Y:S01]  /*03f0*/  SHF.R.U32.HI R12, RZ, 0x3, R0 ;  /* 0x00000003ff0c7819 */ /* 0x000fe20000011600 */
[----:B------:R-:W1:Y:S04]  /*0400*/  SHFL.BFLY PT, R7, R8, 0x8, 0x1f ;  /* 0x0d001f0008077f89 */ /* 0x000e6800000e0000 */
[----:B------:R-:W2:Y:S01]  /*0410*/  SHFL.BFLY PT, R6, R9, 0x8, 0x1f ;  /* 0x0d001f0009067f89 */ /* 0x000ea200000e0000 */
[----:B-1----:R-:W-:Y:S01]  /*0420*/  FADD R7, R8, R7 ;  /* 0x0000000708077221 */ /* 0x002fe20000000000 */
[----:B------:R-:W-:Y:S02]  /*0430*/  IMAD.SHL.U32 R8, R2, 0x8, RZ ;  /* 0x0000000802087824 */ /* 0x000fe400078e00ff */
[----:B--2---:R-:W-:Y:S01]  /*0440*/  FADD R10, R9, R6 ;  /* 0x00000006090a7221 */ /* 0x004fe20000000000 */
[----:B------:R-:W-:Y:S01]  /*0450*/  LOP3.LUT R9, R12, 0x4, RZ, 0xc0, !PT ;  /* 0x000000040c097812 */ /* 0x000fe200078ec0ff */
[----:B------:R-:W1:Y:S03]  /*0460*/  SHFL.BFLY PT, R6, R7, 0x4, 0x1f ;  /* 0x0c801f0007067f89 */ /* 0x000e6600000e0000 */
[----:B------:R-:W-:Y:S01]  /*0470*/  LOP3.LUT R5, R8, R9, RZ, 0xfc, !PT ;  /* 0x0000000908057212 */ /* 0x000fe200078efcff */
[----:B------:R-:W2:Y:S01]  /*0480*/  SHFL.BFLY PT, R11, R10, 0x4, 0x1f ;  /* 0x0c801f000a0b7f89 */ /* 0x000ea200000e0000 */
[----:B-1----:R-:W-:Y:S01]  /*0490*/  FADD R12, R7, R6 ;  /* 0x00000006070c7221 */ /* 0x002fe20000000000 */
[----:B------:R-:W-:Y:S01]  /*04a0*/  LEA R6, R0, UR4, 0x2 ;  /* 0x0000000400067c11 */ /* 0x000fe2000f8e10ff */
[----:B--2---:R-:W-:-:S03]  /*04b0*/  FADD R14, R10, R11 ;  /* 0x0000000b0a0e7221 */ /* 0x004fc60000000000 */
[----:B------:R-:W-:Y:S01]  /*04c0*/  @!P0 STS [R5+UR4], R12 ;  /* 0x0000000c05008988 */ /* 0x000fe20008000804 */
[----:B------:R-:W-:Y:S02]  /*04d0*/  LOP3.LUT R10, R0, 0x1, RZ, 0xc0, !PT ;  /* 0x00000001000a7812 */ /* 0x000fe400078ec0ff */
[----:B------:R-:W-:Y:S01]  /*04e0*/  IADD3 R11, R8, UR4, RZ ;  /* 0x00000004080b7c10 */ /* 0x000fe2000fffe0ff */
[----:B------:R1:W-:Y:S01]  /*04f0*/  @!P0 STS [R5+UR4+0x8], R14 ;  /* 0x0000080e05008988 */ /* 0x0003e20008000804 */
[----:B------:R-:W-:Y:S01]  /*0500*/  BAR.SYNC.DEFER_BLOCKING 0x0 ;  /* 0x0000000000007b1d */ /* 0x000fe20000010000 */
[----:B------:R-:W-:Y:S02]  /*0510*/  ISETP.NE.U32.AND P0, PT, R10, 0x1, PT ;  /* 0x000000010a00780c */ /* 0x000fe40003f05070 */
[----:B------:R-:W-:Y:S01]  /*0520*/  IMAD R11, R2, -0x4, R11 ;  /* 0xfffffffc020b7824 */ /* 0x000fe200078e020b */
[----:B------:R-:W-:Y:S02]  /*0530*/  SHF.R.U32.HI R2, RZ, 0x3, R0 ;  /* 0x00000003ff027819 */ /* 0x000fe40000011600 */
[----:B------:R-:W-:-:S02]  /*0540*/  ISETP.LT.AND P0, PT, R0, 0x10, P0 ;  /* 0x000000100000780c */ /* 0x000fc40000701270 */
[----:B-1----:R-:W-:Y:S02]  /*0550*/  LOP3.LUT R5, R0, 0x7, RZ, 0xc0, !PT ;  /* 0x0000000700057812 */ /* 0x002fe400078ec0ff */
[----:B------:R-:W-:Y:S02]  /*0560*/  SGXT.U32 R2, R2, 0x2 ;  /* 0x000000020202781a */ /* 0x000fe40000000000 */
[----:B------:R-:W-:Y:S01]  /*0570*/  LEA R10, R5, UR4, 0x2 ;  /* 0x00000004050a7c11 */ /* 0x000fe2000f8e10ff */
[----:B------:R-:W1:Y:S04]  /*0580*/  @!P1 LDS R4, [R6] ;  /* 0x0000000006049984 */ /* 0x000e680000000800 */
[----:B-1----:R-:W1:Y:S02]  /*0590*/  SHFL.BFLY PT, R7, R4, 0x1, 0x1f ;  /* 0x0c201f0004077f89 */ /* 0x002e6400000e0000 */
[----:B-1----:R-:W-:-:S02]  /*05a0*/  FADD R7, R4, R7 ;  /* 0x0000000704077221 */ /* 0x002fc40000000000 */
[----:B------:R-:W1:Y:S03]  /*05b0*/  LDC.64 R4, c[0x0][0x210] ;  /* 0x00008400ff047b82 */ /* 0x000e660000000a00 */
[----:B------:R-:W-:Y:S05]  /*05c0*/  @P0 STS [R6], R7 ;  /* 0x0000000706000388 */ /* 0x000fea0000000800 */
[----:B------:R-:W-:Y:S01]  /*05d0*/  BAR.SYNC.DEFER_BLOCKING 0x0 ;  /* 0x0000000000007b1d */ /* 0x000fe20000010000 */
[----:B------:R-:W-:-:S04]  /*05e0*/  LOP3.LUT P0, RZ, R9, R2, RZ, 0xfc, !PT ;  /* 0x0000000209ff7212 */ /* 0x000fc8000780fcff */
[C---:B------:R-:W-:Y:S01]  /*05f0*/  ISETP.LT.AND P0, PT, R3.reuse, 0xa00, !P0 ;  /* 0x00000a000300780c */ /* 0x040fe20004701270 */
[----:B-1----:R-:W-:Y:S01]  /*0600*/  IMAD.WIDE R2, R3, 0x4, R4 ;  /* 0x0000000403027825 */ /* 0x002fe200078e0204 */
[----:B------:R-:W-:Y:S04]  /*0610*/  LDS R12, [R8+UR4] ;  /* 0x00000004080c7984 */ /* 0x000fe80008000800 */
[----:B------:R-:W1:Y:S01]  /*0620*/  LDS R13, [R8+UR4+0x8] ;  /* 0x00000804080d7984 */ /* 0x000e620008000800 */
[----:B------:R-:W-:Y:S06]  /*0630*/  BAR.SYNC.DEFER_BLOCKING 0x0 ;  /* 0x0000000000007b1d */ /* 0x000fec0000010000 */
[----:B-1----:R1:W-:Y:S02]  /*0640*/  STS.64 [R11], R12 ;  /* 0x0000000c0b007388 */ /* 0x0023e40000000a00 */
[----:B------:R-:W-:Y:S06]  /*0650*/  BAR.SYNC.DEFER_BLOCKING 0x0 ;  /* 0x0000000000007b1d */ /* 0x000fec0000010000 */
[----:B------:R-:W2:Y:S02]  /*0660*/  LDS R10, [R10] ;  /* 0x000000000a0a7984 */ /* 0x000ea40000000800 */
[----:B------:R-:W-:Y:S06]  /*0670*/  BAR.SYNC.DEFER_BLOCKING 0x0 ;  /* 0x0000000000007b1d */ /* 0x000fec0000010000 */
[----:B-1----:R-:W-:Y:S05]  /*0680*/  @!P0 EXIT ;  /* 0x000000000000894d */ /* 0x002fea0003800000 */
[----:B--2---:R-:W-:-:S05]  /*0690*/  FMUL R5, R10, 0.0625 ;  /* 0x3d8000000a057820 */ /* 0x004fca0000400000 */
[----:B------:R-:W-:Y:S01]  /*06a0*/  STG.E desc[UR6][R2.64], R5 ;  /* 0x0000000502007986 */ /* 0x000fe2000c101906 */
[----:B------:R-:W-:Y:S05]  /*06b0*/  EXIT ;  /* 0x000000000000794d */ /* 0x000fea0003800000 */
.L_x_0:
[----:B------:R-:W-:-:S00]  /*06c0*/  BRA `(.L_x_0) ;  /* 0xfffffffc00fc7947 */ /* 0x000fc0000383ffff */
[----:B------:R-:W-:-:S00]  /*06d0*/  NOP ;  /* 0x0000000000007918 */ /* 0x000fc00000000000 */
        /* <DEDUP_REMOVED lines=10> */
.L_x_1:


//--------------------- .nv.shared.triton_per_fused_mean_mul_sigmoid_23 --------------------------
	.section	.nv.shared.triton_per_fused_mean_mul_sigmoid_23,"aw",@nobits
	.sectionflags	@""
	.align	16
	.zero		1024


//--------------------- .nv.constant0.triton_per_fused_mean_mul_sigmoid_23 --------------------------
	.section	.nv.constant0.triton_per_fused_mean_mul_sigmoid_23,"a",@progbits
	.sectionflags	@""
	.align	4
.nv.constant0.triton_per_fused_mean_mul_sigmoid_23:
	.zero		552
